//
// Generated by NVIDIA NVVM Compiler
//
// Compiler Build ID: CL-36424714
// Cuda compilation tools, release 13.0, V13.0.88
// Based on NVVM 20.0.0
//

.version 9.0
.target sm_100
.address_size 64

	// .globl	_Z23matrix_transpose_kernelPKfPfii
// _ZZ23matrix_transpose_kernelPKfPfiiE9input_mat has been demoted

.visible .entry _Z23matrix_transpose_kernelPKfPfii(
	.param .u64 .ptr .align 1 _Z23matrix_transpose_kernelPKfPfii_param_0,
	.param .u64 .ptr .align 1 _Z23matrix_transpose_kernelPKfPfii_param_1,
	.param .u32 _Z23matrix_transpose_kernelPKfPfii_param_2,
	.param .u32 _Z23matrix_transpose_kernelPKfPfii_param_3
)
{
	.reg .pred 	%p<7>;
	.reg .b32 	%r<34>;
	.reg .b32 	%f<3>;
	.reg .b64 	%rd<9>;
	// demoted variable
	.shared .align 4 .b8 _ZZ23matrix_transpose_kernelPKfPfiiE9input_mat[1024];
	ld.param.u64 	%rd1, [_Z23matrix_transpose_kernelPKfPfii_param_0];
	ld.param.u64 	%rd2, [_Z23matrix_transpose_kernelPKfPfii_param_1];
	ld.param.u32 	%r9, [_Z23matrix_transpose_kernelPKfPfii_param_2];
	ld.param.u32 	%r11, [_Z23matrix_transpose_kernelPKfPfii_param_3];
	mov.u32 	%r12, %ctaid.x;
	mov.u32 	%r13, %ctaid.y;
	mov.u32 	%r1, %tid.x;
	mov.u32 	%r2, %tid.y;
	shl.b32 	%r3, %r13, 4;
	add.s32 	%r4, %r3, %r2;
	shl.b32 	%r5, %r12, 4;
	add.s32 	%r14, %r5, %r1;
	setp.ge.s32 	%p1, %r4, %r9;
	setp.ge.s32 	%p2, %r14, %r11;
	or.pred  	%p3, %p1, %p2;
	@%p3 bra 	$L__BB0_2;
	cvta.to.global.u64 	%rd3, %rd1;
	mad.lo.s32 	%r21, %r11, %r4, %r14;
	mul.wide.u32 	%rd4, %r21, 4;
	add.s64 	%rd5, %rd3, %rd4;
	ld.global.f32 	%f1, [%rd5];
	shl.b32 	%r22, %r2, 6;
	mov.u32 	%r23, _ZZ23matrix_transpose_kernelPKfPfiiE9input_mat;
	add.s32 	%r24, %r23, %r22;
	shl.b32 	%r25, %r1, 2;
	add.s32 	%r26, %r24, %r25;
	st.shared.f32 	[%r26], %f1;
	bra.uni 	$L__BB0_3;
$L__BB0_2:
	shl.b32 	%r15, %r2, 6;
	mov.u32 	%r16, _ZZ23matrix_transpose_kernelPKfPfiiE9input_mat;
	add.s32 	%r17, %r16, %r15;
	shl.b32 	%r18, %r1, 2;
	add.s32 	%r19, %r17, %r18;
	mov.b32 	%r20, 0;
	st.shared.u32 	[%r19], %r20;
$L__BB0_3:
	bar.sync 	0;
	add.s32 	%r7, %r5, %r2;
	add.s32 	%r27, %r3, %r1;
	setp.ge.s32 	%p4, %r7, %r11;
	setp.ge.s32 	%p5, %r27, %r9;
	or.pred  	%p6, %p4, %p5;
	@%p6 bra 	$L__BB0_5;
	shl.b32 	%r28, %r1, 6;
	mov.u32 	%r29, _ZZ23matrix_transpose_kernelPKfPfiiE9input_mat;
	add.s32 	%r30, %r29, %r28;
	shl.b32 	%r31, %r2, 2;
	add.s32 	%r32, %r30, %r31;
	ld.shared.f32 	%f2, [%r32];
	mad.lo.s32 	%r33, %r9, %r7, %r27;
	cvta.to.global.u64 	%rd6, %rd2;
	mul.wide.u32 	%rd7, %r33, 4;
	add.s64 	%rd8, %rd6, %rd7;
	st.global.f32 	[%rd8], %f2;
$L__BB0_5:
	ret;

}


// ===== COMPILED SASS (sm_100) =====

	.target	sm_100

	.elftype	@"ET_EXEC"


//--------------------- .note.nv.tkinfo           --------------------------
	.section	.note.nv.tkinfo,"",@"SHT_NOTE"
	.sectionflags	@"SHF_NOTE_NV_TKINFO"
	.tkinfo
        /*0018*/ 	.word	0x00000002
        /*0030*/ 	.string	""
        /*0030*/ 	.string	"ptxas"
        /*0030*/ 	.string	"Cuda compilation tools, release 13.0, V13.0.88"
        /*0030*/ 	.string	"Build cuda_13.0.r13.0/compiler.36424714_0"
        /*0030*/ 	.string	"-arch sm_100 -m 64 "



//--------------------- .note.nv.cuinfo           --------------------------
	.section	.note.nv.cuinfo,"",@"SHT_NOTE"
	.sectionflags	@"SHF_NOTE_NV_CUINFO"
        /*0018*/ 	.short	0x0002
        /*001a*/ 	.short	0x0064
        /*001c*/ 	.short	0x0082
	.zero		2


//--------------------- .nv.info                  --------------------------
	.section	.nv.info,"",@"SHT_CUDA_INFO"
	.align	4


	//----- nvinfo : EIATTR_REGCOUNT
	.align		4
        /*0000*/ 	.byte	0x04, 0x2f
        /*0002*/ 	.short	(.L_1 - .L_0)
	.align		4
.L_0:
        /*0004*/ 	.word	index@(_Z23matrix_transpose_kernelPKfPfii)
        /*0008*/ 	.word	0x0000000e


	//----- nvinfo : EIATTR_FRAME_SIZE
	.align		4
.L_1:
        /*000c*/ 	.byte	0x04, 0x11
        /*000e*/ 	.short	(.L_3 - .L_2)
	.align		4
.L_2:
        /*0010*/ 	.word	index@(_Z23matrix_transpose_kernelPKfPfii)
        /*0014*/ 	.word	0x00000000


	//----- nvinfo : EIATTR_MIN_STACK_SIZE
	.align		4
.L_3:
        /*0018*/ 	.byte	0x04, 0x12
        /*001a*/ 	.short	(.L_5 - .L_4)
	.align		4
.L_4:
        /*001c*/ 	.word	index@(_Z23matrix_transpose_kernelPKfPfii)
        /*0020*/ 	.word	0x00000000
.L_5:


//--------------------- .nv.compat                --------------------------
	.section	.nv.compat,"",@"SHT_CUDA_COMPAT_INFO"
	.align	4
        /*0000*/ 	.byte	0x02, 0x09, 0x00, 0x00, 0x02, 0x02, 0x01, 0x00, 0x02, 0x05, 0x05, 0x00, 0x03, 0x07, 0x01, 0x01
        /*0010*/ 	.byte	0x02, 0x03, 0x00, 0x00, 0x02, 0x06, 0x01, 0x00, 0x04, 0x0b, 0x08, 0x00, 0x09, 0x00, 0x00, 0x00
        /*0020*/ 	.byte	0x00, 0x00, 0x00, 0x00


//--------------------- .nv.info._Z23matrix_transpose_kernelPKfPfii --------------------------
	.section	.nv.info._Z23matrix_transpose_kernelPKfPfii,"",@"SHT_CUDA_INFO"
	.sectionflags	@""
	.align	4


	//----- nvinfo : EIATTR_CUDA_API_VERSION
	.align		4
        /*0000*/ 	.byte	0x04, 0x37
        /*0002*/ 	.short	(.L_7 - .L_6)
.L_6:
        /*0004*/ 	.word	0x00000082


	//----- nvinfo : EIATTR_KPARAM_INFO
	.align		4
.L_7:
        /*0008*/ 	.byte	0x04, 0x17
        /*000a*/ 	.short	(.L_9 - .L_8)
.L_8:
        /*000c*/ 	.word	0x00000000
        /*0010*/ 	.short	0x0003
        /*0012*/ 	.short	0x0014
        /*0014*/ 	.byte	0x00, 0xf0, 0x11, 0x00


	//----- nvinfo : EIATTR_KPARAM_INFO
	.align		4
.L_9:
        /*0018*/ 	.byte	0x04, 0x17
        /*001a*/ 	.short	(.L_11 - .L_10)
.L_10:
        /*001c*/ 	.word	0x00000000
        /*0020*/ 	.short	0x0002
        /*0022*/ 	.short	0x0010
        /*0024*/ 	.byte	0x00, 0xf0, 0x11, 0x00


	//----- nvinfo : EIATTR_KPARAM_INFO
	.align		4
.L_11:
        /*0028*/ 	.byte	0x04, 0x17
        /*002a*/ 	.short	(.L_13 - .L_12)
.L_12:
        /*002c*/ 	.word	0x00000000
        /*0030*/ 	.short	0x0001
        /*0032*/ 	.short	0x0008
        /*0034*/ 	.byte	0x00, 0xf5, 0x21, 0x00


	//----- nvinfo : EIATTR_KPARAM_INFO
	.align		4
.L_13:
        /*0038*/ 	.byte	0x04, 0x17
        /*003a*/ 	.short	(.L_15 - .L_14)
.L_14:
        /*003c*/ 	.word	0x00000000
        /*0040*/ 	.short	0x0000
        /*0042*/ 	.short	0x0000
        /*0044*/ 	.byte	0x00, 0xf5, 0x21, 0x00


	//----- nvinfo : EIATTR_SPARSE_MMA_MASK
	.align		4
.L_15:
        /*0048*/ 	.byte	0x03, 0x50
        /*004a*/ 	.short	0x0000


	//----- nvinfo : EIATTR_MAXREG_COUNT
	.align		4
        /*004c*/ 	.byte	0x03, 0x1b
        /*004e*/ 	.short	0x00ff


	//----- nvinfo : EIATTR_NUM_BARRIERS
	.align		4
        /*0050*/ 	.byte	0x02, 0x4c
        /*0052*/ 	.byte	0x01
	.zero		1


	//----- nvinfo : EIATTR_MERCURY_ISA_VERSION
	.align		4
        /*0054*/ 	.byte	0x03, 0x5f
        /*0056*/ 	.short	0x0101


	//----- nvinfo : EIATTR_VRC_CTA_INIT_COUNT
	.align		4
        /*0058*/ 	.byte	0x02, 0x4a
	.zero		1
	.zero		1


	//----- nvinfo : EIATTR_EXIT_INSTR_OFFSETS
	.align		4
        /*005c*/ 	.byte	0x04, 0x1c
        /*005e*/ 	.short	(.L_17 - .L_16)


	//   ....[0]....
.L_16:
        /*0060*/ 	.word	0x000001f0


	//   ....[1]....
        /*0064*/ 	.word	0x00000270


	//----- nvinfo : EIATTR_CBANK_PARAM_SIZE
	.align		4
.L_17:
        /*0068*/ 	.byte	0x03, 0x19
        /*006a*/ 	.short	0x0018


	//----- nvinfo : EIATTR_PARAM_CBANK
	.align		4
        /*006c*/ 	.byte	0x04, 0x0a
        /*006e*/ 	.short	(.L_19 - .L_18)
	.align		4
.L_18:
        /*0070*/ 	.word	index@(.nv.constant0._Z23matrix_transpose_kernelPKfPfii)
        /*0074*/ 	.short	0x0380
        /*0076*/ 	.short	0x0018


	//----- nvinfo : EIATTR_SW_WAR
	.align		4
.L_19:
        /*0078*/ 	.byte	0x04, 0x36
        /*007a*/ 	.short	(.L_21 - .L_20)
.L_20:
        /*007c*/ 	.word	0x00000008
.L_21:


//--------------------- .nv.callgraph             --------------------------
	.section	.nv.callgraph,"",@"SHT_CUDA_CALLGRAPH"
	.align	4
	.sectionentsize	8
	.align		4
        /*0000*/ 	.word	0x00000000
	.align		4
        /*0004*/ 	.word	0xffffffff
	.align		4
        /*0008*/ 	.word	0x00000000
	.align		4
        /*000c*/ 	.word	0xfffffffe
	.align		4
        /*0010*/ 	.word	0x00000000
	.align		4
        /*0014*/ 	.word	0xfffffffd
	.align		4
        /*0018*/ 	.word	0x00000000
	.align		4
        /*001c*/ 	.word	0xfffffffc


//--------------------- .text._Z23matrix_transpose_kernelPKfPfii --------------------------
	.section	.text._Z23matrix_transpose_kernelPKfPfii,"ax",@progbits
	.align	128
        .global         _Z23matrix_transpose_kernelPKfPfii
        .type           _Z23matrix_transpose_kernelPKfPfii,@function
        .size           _Z23matrix_transpose_kernelPKfPfii,(.L_x_1 - _Z23matrix_transpose_kernelPKfPfii)
        .other          _Z23matrix_transpose_kernelPKfPfii,@"STO_CUDA_ENTRY STV_DEFAULT"
_Z23matrix_transpose_kernelPKfPfii:
.text._Z23matrix_transpose_kernelPKfPfii:
[----:B------:R-:W-:Y:S01]  /*0000*/  LDC R1, c[0x0][0x37c] ;  /* 0x0000df00ff017b82 */ /* 0x000fe20000000800 */
[----:B------:R-:W0:Y:S01]  /*0010*/  S2R R9, SR_TID.X ;  /* 0x0000000000097919 */ /* 0x000e220000002100 */
[----:B------:R-:W1:Y:S01]  /*0020*/  LDCU.64 UR8, c[0x0][0x390] ;  /* 0x00007200ff0877ac */ /* 0x000e620008000a00 */
[----:B------:R-:W0:Y:S01]  /*0030*/  S2R R7, SR_CTAID.X ;  /* 0x0000000000077919 */ /* 0x000e220000002500 */
[----:B------:R-:W2:Y:S01]  /*0040*/  LDCU.64 UR6, c[0x0][0x358] ;  /* 0x00006b00ff0677ac */ /* 0x000ea20008000a00 */
[----:B------:R-:W3:Y:S01]  /*0050*/  S2R R6, SR_CTAID.Y ;  /* 0x0000000000067919 */ /* 0x000ee20000002600 */
[----:B------:R-:W3:Y:S01]  /*0060*/  S2R R11, SR_TID.Y ;  /* 0x00000000000b7919 */ /* 0x000ee20000002200 */
[----:B0-----:R-:W-:-:S05]  /*0070*/  IMAD R5, R7, 0x10, R9 ;  /* 0x0000001007057824 */ /* 0x001fca00078e0209 */
[----:B-1----:R-:W-:Y:S01]  /*0080*/  ISETP.GE.AND P0, PT, R5, UR9, PT ;  /* 0x0000000905007c0c */ /* 0x002fe2000bf06270 */
[----:B---3--:R-:W-:-:S05]  /*0090*/  IMAD R0, R6, 0x10, R11 ;  /* 0x0000001006007824 */ /* 0x008fca00078e020b */
[----:B------:R-:W-:-:S13]  /*00a0*/  ISETP.GE.OR P0, PT, R0, UR8, P0 ;  /* 0x0000000800007c0c */ /* 0x000fda0008706670 */
[----:B------:R-:W0:Y:S01]  /*00b0*/  @!P0 LDC.64 R2, c[0x0][0x380] ;  /* 0x0000e000ff028b82 */ /* 0x000e220000000a00 */
[----:B------:R-:W-:-:S04]  /*00c0*/  @!P0 IMAD R5, R0, UR9, R5 ;  /* 0x0000000900058c24 */ /* 0x000fc8000f8e0205 */
[----:B0-----:R-:W-:-:S06]  /*00d0*/  @!P0 IMAD.WIDE.U32 R2, R5, 0x4, R2 ;  /* 0x0000000405028825 */ /* 0x001fcc00078e0002 */
[----:B--2---:R0:W2:Y:S01]  /*00e0*/  @!P0 LDG.E R2, desc[UR6][R2.64] ;  /* 0x0000000602028981 */ /* 0x0040a2000c1e1900 */
[----:B------:R-:W1:Y:S01]  /*00f0*/  S2UR UR5, SR_CgaCtaId ;  /* 0x00000000000579c3 */ /* 0x000e620000008800 */
[----:B------:R-:W-:Y:S01]  /*0100*/  UMOV UR4, 0x400 ;  /* 0x0000040000047882 */ /* 0x000fe20000000000 */
[----:B------:R-:W-:Y:S01]  /*0110*/  IMAD R6, R6, 0x10, R9 ;  /* 0x0000001006067824 */ /* 0x000fe200078e0209 */
[----:B------:R-:W-:-:S04]  /*0120*/  LEA R5, R7, R11, 0x4 ;  /* 0x0000000b07057211 */ /* 0x000fc800078e20ff */
[----:B------:R-:W-:-:S04]  /*0130*/  ISETP.GE.AND P1, PT, R6, UR8, PT ;  /* 0x0000000806007c0c */ /* 0x000fc8000bf26270 */
[----:B------:R-:W-:Y:S01]  /*0140*/  ISETP.GE.OR P1, PT, R5, UR9, P1 ;  /* 0x0000000905007c0c */ /* 0x000fe20008f26670 */
[----:B-1----:R-:W-:-:S06]  /*0150*/  ULEA UR4, UR5, UR4, 0x18 ;  /* 0x0000000405047291 */ /* 0x002fcc000f8ec0ff */
[----:B------:R-:W-:-:S04]  /*0160*/  @!P0 MOV R0, UR4 ;  /* 0x0000000400008c02 */ /* 0x000fc80008000f00 */
[----:B------:R-:W-:Y:S01]  /*0170*/  @!P0 LEA R4, R11, R0, 0x6 ;  /* 0x000000000b048211 */ /* 0x000fe200078e30ff */
[----:B------:R-:W-:-:S03]  /*0180*/  @P0 IMAD.U32 R0, RZ, RZ, UR4 ;  /* 0x00000004ff000e24 */ /* 0x000fc6000f8e00ff */
[----:B0-----:R-:W-:Y:S01]  /*0190*/  @!P0 LEA R3, R9, R4, 0x2 ;  /* 0x0000000409038211 */ /* 0x001fe200078e10ff */
[----:B------:R-:W-:-:S04]  /*01a0*/  @P0 IMAD R8, R11, 0x40, R0 ;  /* 0x000000400b080824 */ /* 0x000fc800078e0200 */
[----:B------:R-:W-:Y:S01]  /*01b0*/  @P0 IMAD R8, R9, 0x4, R8 ;  /* 0x0000000409080824 */ /* 0x000fe200078e0208 */
[----:B--2---:R0:W-:Y:S04]  /*01c0*/  @!P0 STS [R3], R2 ;  /* 0x0000000203008388 */ /* 0x0041e80000000800 */
[----:B------:R0:W-:Y:S01]  /*01d0*/  @P0 STS [R8], RZ ;  /* 0x000000ff08000388 */ /* 0x0001e20000000800 */
[----:B------:R-:W-:Y:S06]  /*01e0*/  BAR.SYNC.DEFER_BLOCKING 0x0 ;  /* 0x0000000000007b1d */ /* 0x000fec0000010000 */
[----:B------:R-:W-:Y:S05]  /*01f0*/  @P1 EXIT ;  /* 0x000000000000194d */ /* 0x000fea0003800000 */
[----:B------:R-:W-:Y:S01]  /*0200*/  LEA R0, R9, R0, 0x6 ;  /* 0x0000000009007211 */ /* 0x000fe200078e30ff */
[----:B0-----:R-:W0:Y:S01]  /*0210*/  LDC.64 R2, c[0x0][0x388] ;  /* 0x0000e200ff027b82 */ /* 0x001e220000000a00 */
[----:B------:R-:W-:Y:S02]  /*0220*/  IMAD R5, R5, UR8, R6 ;  /* 0x0000000805057c24 */ /* 0x000fe4000f8e0206 */
[----:B------:R-:W-:-:S05]  /*0230*/  LEA R0, R11, R0, 0x2 ;  /* 0x000000000b007211 */ /* 0x000fca00078e10ff */
[----:B------:R-:W1:Y:S01]  /*0240*/  LDS R7, [R0] ;  /* 0x0000000000077984 */ /* 0x000e620000000800 */
[----:B0-----:R-:W-:-:S05]  /*0250*/  IMAD.WIDE.U32 R2, R5, 0x4, R2 ;  /* 0x0000000405027825 */ /* 0x001fca00078e0002 */
[----:B-1----:R-:W-:Y:S01]  /*0260*/  STG.E desc[UR6][R2.64], R7 ;  /* 0x0000000702007986 */ /* 0x002fe2000c101906 */
[----:B------:R-:W-:Y:S05]  /*0270*/  EXIT ;  /* 0x000000000000794d */ /* 0x000fea0003800000 */
.L_x_0:
[----:B------:R-:W-:-:S00]  /*0280*/  BRA `(.L_x_0) ;  /* 0xfffffffc00fc7947 */ /* 0x000fc0000383ffff */
[----:B------:R-:W-:-:S00]  /*0290*/  NOP ;  /* 0x0000000000007918 */ /* 0x000fc00000000000 */
        /* <DEDUP_REMOVED lines=14> */
.L_x_1:


//--------------------- .nv.shared._Z23matrix_transpose_kernelPKfPfii --------------------------
	.section	.nv.shared._Z23matrix_transpose_kernelPKfPfii,"aw",@nobits
	.sectionflags	@""
	.align	4
.nv.shared._Z23matrix_transpose_kernelPKfPfii:
	.zero		2048


//--------------------- .nv.shared.reserved.0     --------------------------
	.section	.nv.shared.reserved.0,"aw",@nobits
	.weak		__nv_reservedSMEM_offset_0_alias
	.size		__nv_reservedSMEM_offset_0_alias, 0, 64
	.other		__nv_reservedSMEM_offset_0_alias,@"STO_CUDA_RESERVED_SHARED STV_DEFAULT"
__nv_reservedSMEM_offset_0_alias:
	.zero		0
	.zero		64


//--------------------- .nv.constant0._Z23matrix_transpose_kernelPKfPfii --------------------------
	.section	.nv.constant0._Z23matrix_transpose_kernelPKfPfii,"a",@progbits
	.sectionflags	@""
	.align	4
.nv.constant0._Z23matrix_transpose_kernelPKfPfii:
	.zero		920


//--------------------- SYMBOLS --------------------------

	.type		.nv.reservedSmem.offset0,@object
	.size		.nv.reservedSmem.offset0,0x4
	.type		.nv.reservedSmem.cap,@object
	.size		.nv.reservedSmem.cap,0x4
